//
// Generated by NVIDIA NVVM Compiler
//
// Compiler Build ID: CL-36424714
// Cuda compilation tools, release 13.0, V13.0.88
// Based on NVVM 20.0.0
//

.version 9.0
.target sm_100
.address_size 64

	// .globl	_Z10create_rowPf

.visible .entry _Z10create_rowPf(
	.param .u64 .ptr .align 1 _Z10create_rowPf_param_0
)
{
	.reg .b32 	%r<6>;
	.reg .b64 	%rd<5>;

	ld.param.u64 	%rd1, [_Z10create_rowPf_param_0];
	cvta.to.global.u64 	%rd2, %rd1;
	mov.u32 	%r1, %ctaid.x;
	mov.u32 	%r2, %ntid.x;
	mov.u32 	%r3, %tid.x;
	mad.lo.s32 	%r4, %r1, %r2, %r3;
	mul.wide.s32 	%rd3, %r4, 4;
	add.s64 	%rd4, %rd2, %rd3;
	mov.b32 	%r5, 1073741824;
	st.global.u32 	[%rd4], %r5;
	ret;

}


// ===== COMPILED SASS (sm_100) =====

	.target	sm_100

	.elftype	@"ET_EXEC"


//--------------------- .note.nv.tkinfo           --------------------------
	.section	.note.nv.tkinfo,"",@"SHT_NOTE"
	.sectionflags	@"SHF_NOTE_NV_TKINFO"
	.tkinfo
        /*0018*/ 	.word	0x00000002
        /*0030*/ 	.string	""
        /*0030*/ 	.string	"ptxas"
        /*0030*/ 	.string	"Cuda compilation tools, release 13.0, V13.0.88"
        /*0030*/ 	.string	"Build cuda_13.0.r13.0/compiler.36424714_0"
        /*0030*/ 	.string	"-arch sm_100 -m 64 "



//--------------------- .note.nv.cuinfo           --------------------------
	.section	.note.nv.cuinfo,"",@"SHT_NOTE"
	.sectionflags	@"SHF_NOTE_NV_CUINFO"
        /*0018*/ 	.short	0x0002
        /*001a*/ 	.short	0x0064
        /*001c*/ 	.short	0x0082
	.zero		2


//--------------------- .nv.info                  --------------------------
	.section	.nv.info,"",@"SHT_CUDA_INFO"
	.align	4


	//----- nvinfo : EIATTR_REGCOUNT
	.align		4
        /*0000*/ 	.byte	0x04, 0x2f
        /*0002*/ 	.short	(.L_1 - .L_0)
	.align		4
.L_0:
        /*0004*/ 	.word	index@(_Z10create_rowPf)
        /*0008*/ 	.word	0x0000000a


	//----- nvinfo : EIATTR_FRAME_SIZE
	.align		4
.L_1:
        /*000c*/ 	.byte	0x04, 0x11
        /*000e*/ 	.short	(.L_3 - .L_2)
	.align		4
.L_2:
        /*0010*/ 	.word	index@(_Z10create_rowPf)
        /*0014*/ 	.word	0x00000000


	//----- nvinfo : EIATTR_MIN_STACK_SIZE
	.align		4
.L_3:
        /*0018*/ 	.byte	0x04, 0x12
        /*001a*/ 	.short	(.L_5 - .L_4)
	.align		4
.L_4:
        /*001c*/ 	.word	index@(_Z10create_rowPf)
        /*0020*/ 	.word	0x00000000
.L_5:


//--------------------- .nv.compat                --------------------------
	.section	.nv.compat,"",@"SHT_CUDA_COMPAT_INFO"
	.align	4
        /*0000*/ 	.byte	0x02, 0x09, 0x00, 0x00, 0x02, 0x02, 0x01, 0x00, 0x02, 0x05, 0x05, 0x00, 0x03, 0x07, 0x01, 0x01
        /*0010*/ 	.byte	0x02, 0x03, 0x00, 0x00, 0x02, 0x06, 0x01, 0x00, 0x04, 0x0b, 0x08, 0x00, 0x09, 0x00, 0x00, 0x00
        /*0020*/ 	.byte	0x00, 0x00, 0x00, 0x00


//--------------------- .nv.info._Z10create_rowPf --------------------------
	.section	.nv.info._Z10create_rowPf,"",@"SHT_CUDA_INFO"
	.sectionflags	@""
	.align	4


	//----- nvinfo : EIATTR_CUDA_API_VERSION
	.align		4
        /*0000*/ 	.byte	0x04, 0x37
        /*0002*/ 	.short	(.L_7 - .L_6)
.L_6:
        /*0004*/ 	.word	0x00000082


	//----- nvinfo : EIATTR_KPARAM_INFO
	.align		4
.L_7:
        /*0008*/ 	.byte	0x04, 0x17
        /*000a*/ 	.short	(.L_9 - .L_8)
.L_8:
        /*000c*/ 	.word	0x00000000
        /*0010*/ 	.short	0x0000
        /*0012*/ 	.short	0x0000
        /*0014*/ 	.byte	0x00, 0xf5, 0x21, 0x00


	//----- nvinfo : EIATTR_SPARSE_MMA_MASK
	.align		4
.L_9:
        /*0018*/ 	.byte	0x03, 0x50
        /*001a*/ 	.short	0x0000


	//----- nvinfo : EIATTR_MAXREG_COUNT
	.align		4
        /*001c*/ 	.byte	0x03, 0x1b
        /*001e*/ 	.short	0x00ff


	//----- nvinfo : EIATTR_MERCURY_ISA_VERSION
	.align		4
        /*0020*/ 	.byte	0x03, 0x5f
        /*0022*/ 	.short	0x0101


	//----- nvinfo : EIATTR_VRC_CTA_INIT_COUNT
	.align		4
        /*0024*/ 	.byte	0x02, 0x4a
	.zero		1
	.zero		1


	//----- nvinfo : EIATTR_EXIT_INSTR_OFFSETS
	.align		4
        /*0028*/ 	.byte	0x04, 0x1c
        /*002a*/ 	.short	(.L_11 - .L_10)


	//   ....[0]....
.L_10:
        /*002c*/ 	.word	0x000000a0


	//----- nvinfo : EIATTR_CBANK_PARAM_SIZE
	.align		4
.L_11:
        /*0030*/ 	.byte	0x03, 0x19
        /*0032*/ 	.short	0x0008


	//----- nvinfo : EIATTR_PARAM_CBANK
	.align		4
        /*0034*/ 	.byte	0x04, 0x0a
        /*0036*/ 	.short	(.L_13 - .L_12)
	.align		4
.L_12:
        /*0038*/ 	.word	index@(.nv.constant0._Z10create_rowPf)
        /*003c*/ 	.short	0x0380
        /*003e*/ 	.short	0x0008


	//----- nvinfo : EIATTR_SW_WAR
	.align		4
.L_13:
        /*0040*/ 	.byte	0x04, 0x36
        /*0042*/ 	.short	(.L_15 - .L_14)
.L_14:
        /*0044*/ 	.word	0x00000008
.L_15:


//--------------------- .nv.callgraph             --------------------------
	.section	.nv.callgraph,"",@"SHT_CUDA_CALLGRAPH"
	.align	4
	.sectionentsize	8
	.align		4
        /*0000*/ 	.word	0x00000000
	.align		4
        /*0004*/ 	.word	0xffffffff
	.align		4
        /*0008*/ 	.word	0x00000000
	.align		4
        /*000c*/ 	.word	0xfffffffe
	.align		4
        /*0010*/ 	.word	0x00000000
	.align		4
        /*0014*/ 	.word	0xfffffffd
	.align		4
        /*0018*/ 	.word	0x00000000
	.align		4
        /*001c*/ 	.word	0xfffffffc


//--------------------- .text._Z10create_rowPf    --------------------------
	.section	.text._Z10create_rowPf,"ax",@progbits
	.align	128
        .global         _Z10create_rowPf
        .type           _Z10create_rowPf,@function
        .size           _Z10create_rowPf,(.L_x_1 - _Z10create_rowPf)
        .other          _Z10create_rowPf,@"STO_CUDA_ENTRY STV_DEFAULT"
_Z10create_rowPf:
.text._Z10create_rowPf:
[----:B------:R-:W-:Y:S01]  /*0000*/  LDC R1, c[0x0][0x37c] ;  /* 0x0000df00ff017b82 */ /* 0x000fe20000000800 */
[----:B------:R-:W0:Y:S07]  /*0010*/  S2R R0, SR_TID.X ;  /* 0x0000000000007919 */ /* 0x000e2e0000002100 */
[----:B------:R-:W0:Y:S01]  /*0020*/  S2UR UR6, SR_CTAID.X ;  /* 0x00000000000679c3 */ /* 0x000e220000002500 */
[----:B------:R-:W1:Y:S01]  /*0030*/  LDCU.64 UR4, c[0x0][0x358] ;  /* 0x00006b00ff0477ac */ /* 0x000e620008000a00 */
[----:B------:R-:W-:-:S06]  /*0040*/  HFMA2 R7, -RZ, RZ, 2, 0 ;  /* 0x40000000ff077431 */ /* 0x000fcc00000001ff */
[----:B------:R-:W0:Y:S08]  /*0050*/  LDC R5, c[0x0][0x360] ;  /* 0x0000d800ff057b82 */ /* 0x000e300000000800 */
[----:B------:R-:W2:Y:S01]  /*0060*/  LDC.64 R2, c[0x0][0x380] ;  /* 0x0000e000ff027b82 */ /* 0x000ea20000000a00 */
[----:B0-----:R-:W-:-:S04]  /*0070*/  IMAD R5, R5, UR6, R0 ;  /* 0x0000000605057c24 */ /* 0x001fc8000f8e0200 */
[----:B--2---:R-:W-:-:S05]  /*0080*/  IMAD.WIDE R2, R5, 0x4, R2 ;  /* 0x0000000405027825 */ /* 0x004fca00078e0202 */
[----:B-1----:R-:W-:Y:S01]  /*0090*/  STG.E desc[UR4][R2.64], R7 ;  /* 0x0000000702007986 */ /* 0x002fe2000c101904 */
[----:B------:R-:W-:Y:S05]  /*00a0*/  EXIT ;  /* 0x000000000000794d */ /* 0x000fea0003800000 */
.L_x_0:
[----:B------:R-:W-:-:S00]  /*00b0*/  BRA `(.L_x_0) ;  /* 0xfffffffc00fc7947 */ /* 0x000fc0000383ffff */
[----:B------:R-:W-:-:S00]  /*00c0*/  NOP ;  /* 0x0000000000007918 */ /* 0x000fc00000000000 */
        /* <DEDUP_REMOVED lines=11> */
.L_x_1:


//--------------------- .nv.shared.reserved.0     --------------------------
	.section	.nv.shared.reserved.0,"aw",@nobits
	.weak		__nv_reservedSMEM_offset_0_alias
	.size		__nv_reservedSMEM_offset_0_alias, 0, 64
	.other		__nv_reservedSMEM_offset_0_alias,@"STO_CUDA_RESERVED_SHARED STV_DEFAULT"
__nv_reservedSMEM_offset_0_alias:
	.zero		0
	.zero		64


//--------------------- .nv.constant0._Z10create_rowPf --------------------------
	.section	.nv.constant0._Z10create_rowPf,"a",@progbits
	.sectionflags	@""
	.align	4
.nv.constant0._Z10create_rowPf:
	.zero		904


//--------------------- SYMBOLS --------------------------

	.type		.nv.reservedSmem.offset0,@object
	.size		.nv.reservedSmem.offset0,0x4
